	.headerflags	@"EF_CUDA_TEXMODE_UNIFIED EF_CUDA_64BIT_ADDRESS EF_CUDA_ACCELERATORS EF_CUDA_SM90 EF_CUDA_VIRTUAL_SM(EF_CUDA_SM90)"
	.elftype	@"ET_EXEC"


//--------------------- .nv.info                  --------------------------
	.section	.nv.info,"",@"SHT_CUDA_INFO"
	.align	4


	//----- nvinfo : EIATTR_REGCOUNT
	.align		4
        /*0000*/ 	.byte	0x04, 0x2f
        /*0002*/ 	.short	(.L_1 - .L_0)
	.align		4
.L_0:
        /*0004*/ 	.word	index@(triton_poi_fused_clone_4)
        /*0008*/ 	.word	0x00000014


	//----- nvinfo : EIATTR_MIN_STACK_SIZE
	.align		4
.L_1:
        /*000c*/ 	.byte	0x04, 0x12
        /*000e*/ 	.short	(.L_3 - .L_2)
	.align		4
.L_2:
        /*0010*/ 	.word	index@(triton_poi_fused_clone_4)
        /*0014*/ 	.word	0x00000000


	//----- nvinfo : EIATTR_FRAME_SIZE
	.align		4
.L_3:
        /*0018*/ 	.byte	0x04, 0x11
        /*001a*/ 	.short	(.L_5 - .L_4)
	.align		4
.L_4:
        /*001c*/ 	.word	index@(triton_poi_fused_clone_4)
        /*0020*/ 	.word	0x00000000


	//----- nvinfo : EIATTR_MIN_STACK_SIZE
	.align		4
.L_5:
        /*0024*/ 	.byte	0x04, 0x12
        /*0026*/ 	.short	(.L_7 - .L_6)
	.align		4
.L_6:
        /*0028*/ 	.word	index@(triton_poi_fused_clone_4)
        /*002c*/ 	.word	0x00000000
.L_7:


//--------------------- .nv.info.triton_poi_fused_clone_4 --------------------------
	.section	.nv.info.triton_poi_fused_clone_4,"",@"SHT_CUDA_INFO"
	.sectionflags	@""
	.align	4


	//----- nvinfo : EIATTR_CUDA_API_VERSION
	.align		4
        /*0000*/ 	.byte	0x04, 0x37
        /*0002*/ 	.short	(.L_9 - .L_8)
.L_8:
        /*0004*/ 	.word	0x0000007c


	//----- nvinfo : EIATTR_KPARAM_INFO
	.align		4
.L_9:
        /*0008*/ 	.byte	0x04, 0x17
        /*000a*/ 	.short	(.L_11 - .L_10)
.L_10:
        /*000c*/ 	.word	0x00000000
        /*0010*/ 	.short	0x0003
        /*0012*/ 	.short	0x0018
        /*0014*/ 	.byte	0x00, 0xf0, 0x11, 0x00


	//----- nvinfo : EIATTR_KPARAM_INFO
	.align		4
.L_11:
        /*0018*/ 	.byte	0x04, 0x17
        /*001a*/ 	.short	(.L_13 - .L_12)
.L_12:
        /*001c*/ 	.word	0x00000000
        /*0020*/ 	.short	0x0002
        /*0022*/ 	.short	0x0010
        /*0024*/ 	.byte	0x00, 0xf4, 0x21, 0x00


	//----- nvinfo : EIATTR_KPARAM_INFO
	.align		4
.L_13:
        /*0028*/ 	.byte	0x04, 0x17
        /*002a*/ 	.short	(.L_15 - .L_14)
.L_14:
        /*002c*/ 	.word	0x00000000
        /*0030*/ 	.short	0x0001
        /*0032*/ 	.short	0x0008
        /*0034*/ 	.byte	0x00, 0xf4, 0x21, 0x00


	//----- nvinfo : EIATTR_KPARAM_INFO
	.align		4
.L_15:
        /*0038*/ 	.byte	0x04, 0x17
        /*003a*/ 	.short	(.L_17 - .L_16)
.L_16:
        /*003c*/ 	.word	0x00000000
        /*0040*/ 	.short	0x0000
        /*0042*/ 	.short	0x0000
        /*0044*/ 	.byte	0x00, 0xf4, 0x21, 0x00


	//----- nvinfo : EIATTR_SPARSE_MMA_MASK
	.align		4
.L_17:
        /*0048*/ 	.byte	0x03, 0x50
        /*004a*/ 	.short	0x0000


	//----- nvinfo : EIATTR_MAXREG_COUNT
	.align		4
        /*004c*/ 	.byte	0x03, 0x1b
        /*004e*/ 	.short	0x00ff


	//----- nvinfo : EIATTR_EXIT_INSTR_OFFSETS
	.align		4
        /*0050*/ 	.byte	0x04, 0x1c
        /*0052*/ 	.short	(.L_19 - .L_18)


	//   ....[0]....
.L_18:
        /*0054*/ 	.word	0x00000390


	//   ....[1]....
        /*0058*/ 	.word	0x000003b0


	//----- nvinfo : EIATTR_REQNTID
	.align		4
.L_19:
        /*005c*/ 	.byte	0x04, 0x10
        /*005e*/ 	.short	(.L_21 - .L_20)
.L_20:
        /*0060*/ 	.word	0x00000100
        /*0064*/ 	.word	0x00000001
        /*0068*/ 	.word	0x00000001


	//----- nvinfo : EIATTR_CBANK_PARAM_SIZE
	.align		4
.L_21:
        /*006c*/ 	.byte	0x03, 0x19
        /*006e*/ 	.short	0x001c


	//----- nvinfo : EIATTR_PARAM_CBANK
	.align		4
        /*0070*/ 	.byte	0x04, 0x0a
        /*0072*/ 	.short	(.L_23 - .L_22)
	.align		4
.L_22:
        /*0074*/ 	.word	index@(.nv.constant0.triton_poi_fused_clone_4)
        /*0078*/ 	.short	0x0210
        /*007a*/ 	.short	0x001c


	//----- nvinfo : EIATTR_SW_WAR
	.align		4
.L_23:
        /*007c*/ 	.byte	0x04, 0x36
        /*007e*/ 	.short	(.L_25 - .L_24)
.L_24:
        /*0080*/ 	.word	0x00000008
.L_25:


//--------------------- .nv.callgraph             --------------------------
	.section	.nv.callgraph,"",@"SHT_CUDA_CALLGRAPH"
	.align	4
	.sectionentsize	8
	.align		4
        /*0000*/ 	.word	0x00000000
	.align		4
        /*0004*/ 	.word	0xffffffff
	.align		4
        /*0008*/ 	.word	0x00000000
	.align		4
        /*000c*/ 	.word	0xfffffffe
	.align		4
        /*0010*/ 	.word	0x00000000
	.align		4
        /*0014*/ 	.word	0xfffffffd
	.align		4
        /*0018*/ 	.word	0x00000000
	.align		4
        /*001c*/ 	.word	0xfffffffc


//--------------------- .text.triton_poi_fused_clone_4 --------------------------
	.section	.text.triton_poi_fused_clone_4,"ax",@progbits
	.align	128
        .global         triton_poi_fused_clone_4
        .type           triton_poi_fused_clone_4,@function
        .size           triton_poi_fused_clone_4,(.L_x_1 - triton_poi_fused_clone_4)
        .other          triton_poi_fused_clone_4,@"STO_CUDA_ENTRY STV_DEFAULT"
triton_poi_fused_clone_4:
.text.triton_poi_fused_clone_4:
[----:B------:R-:W0:Y:S02]  /*0000*/  LDC R1, c[0x0][0x28] ;  /* 0x00000a00ff017b82 */ /* 0x000e240000000800 */
[----:B------:R-:W1:Y:S01]  /*0010*/  S2R R0, SR_TID.X ;  /* 0x0000000000007919 */ /* 0x000e620000002100 */
[----:B------:R-:W-:Y:S01]  /*0020*/  HFMA2.MMA R2, -RZ, RZ, 0, 0 ;  /* 0x00000000ff027435 */ /* 0x000fe200000001ff */
[----:B------:R-:W-:Y:S01]  /*0030*/  MOV R10, RZ ;  /* 0x000000ff000a7202 */ /* 0x000fe20000000f00 */
[----:B------:R-:W-:Y:S01]  /*0040*/  HFMA2.MMA R15, -RZ, RZ, 0, 1.847743988037109375e-06 ;  /* 0x0000001fff0f7435 */ /* 0x000fe200000001ff */
[----:B------:R-:W2:Y:S01]  /*0050*/  S2R R3, SR_CTAID.X ;  /* 0x0000000000037919 */ /* 0x000ea20000002500 */
[----:B------:R-:W3:Y:S01]  /*0060*/  LDC.64 R6, c[0x0][0x210] ;  /* 0x00008400ff067b82 */ /* 0x000ee20000000a00 */
[----:B------:R-:W-:Y:S01]  /*0070*/  ULDC.64 UR4, c[0x0][0x208] ;  /* 0x0000820000047ab9 */ /* 0x000fe20000000a00 */
[----:B-1----:R-:W-:-:S05]  /*0080*/  IMAD.SHL.U32 R0, R0, 0x2, RZ ;  /* 0x0000000200007824 */ /* 0x002fca00078e00ff */
[----:B------:R-:W-:-:S05]  /*0090*/  LOP3.LUT R0, R0, 0x1fe, RZ, 0xc0, !PT ;  /* 0x000001fe00007812 */ /* 0x000fca00078ec0ff */
[----:B--2---:R-:W-:-:S04]  /*00a0*/  IMAD R3, R3, 0x200, R0 ;  /* 0x0000020003037824 */ /* 0x004fc800078e0200 */
[C---:B------:R-:W-:Y:S01]  /*00b0*/  IMAD.HI R8, R3.reuse, -0x6db6db6d, R2 ;  /* 0x9249249303087827 */ /* 0x040fe200078e0202 */
[----:B------:R-:W-:-:S03]  /*00c0*/  ISETP.GE.AND P2, PT, R3, 0x18800, PT ;  /* 0x000188000300780c */ /* 0x000fc60003f46270 */
[----:B------:R-:W-:Y:S01]  /*00d0*/  IMAD.HI R2, R3, 0x5397829d, RZ ;  /* 0x5397829d03027827 */ /* 0x000fe200078e02ff */
[----:B------:R-:W-:-:S03]  /*00e0*/  SHF.R.U32.HI R9, RZ, 0x1f, R8 ;  /* 0x0000001fff097819 */ /* 0x000fc60000011608 */
[----:B------:R-:W-:Y:S01]  /*00f0*/  VIADD R11, R3, 0x1 ;  /* 0x00000001030b7836 */ /* 0x000fe20000000000 */
[----:B------:R-:W-:Y:S02]  /*0100*/  SHF.R.U32.HI R5, RZ, 0x1f, R2 ;  /* 0x0000001fff057819 */ /* 0x000fe40000011602 */
[----:B------:R-:W-:Y:S01]  /*0110*/  LEA.HI.SX32 R9, R8, R9, 0x1c ;  /* 0x0000000908097211 */ /* 0x000fe200078fe2ff */
[----:B------:R-:W-:Y:S01]  /*0120*/  IMAD.HI R0, R11, -0x6db6db6d, R10 ;  /* 0x924924930b007827 */ /* 0x000fe200078e020a */
[----:B------:R-:W-:Y:S02]  /*0130*/  LEA.HI.SX32 R2, R2, R5, 0x18 ;  /* 0x0000000502027211 */ /* 0x000fe400078fc2ff */
[----:B------:R-:W1:Y:S01]  /*0140*/  LDC.64 R4, c[0x0][0x218] ;  /* 0x00008600ff047b82 */ /* 0x000e620000000a00 */
[----:B------:R-:W-:Y:S01]  /*0150*/  IMAD.MOV.U32 R8, RZ, RZ, RZ ;  /* 0x000000ffff087224 */ /* 0x000fe200078e00ff */
[----:B------:R-:W-:Y:S01]  /*0160*/  SHF.R.U32.HI R13, RZ, 0x1f, R0 ;  /* 0x0000001fff0d7819 */ /* 0x000fe20000011600 */
[----:B------:R-:W-:-:S02]  /*0170*/  IMAD R17, R9, -0x1c, R3 ;  /* 0xffffffe409117824 */ /* 0x000fc400078e0203 */
[----:B------:R-:W-:Y:S01]  /*0180*/  IMAD.HI R10, R9, -0x6db6db6d, R8 ;  /* 0x92492493090a7827 */ /* 0x000fe200078e0208 */
[----:B------:R-:W-:Y:S02]  /*0190*/  LEA.HI.SX32 R13, R0, R13, 0x1c ;  /* 0x0000000d000d7211 */ /* 0x000fe400078fe2ff */
[C---:B------:R-:W-:Y:S01]  /*01a0*/  LEA.HI R0, R2.reuse, R2, RZ, 0x5 ;  /* 0x0000000202007211 */ /* 0x040fe200078f28ff */
[----:B------:R-:W-:Y:S01]  /*01b0*/  IMAD R8, R2, 0x384, R15 ;  /* 0x0000038402087824 */ /* 0x000fe200078e020f */
[----:B------:R-:W-:Y:S01]  /*01c0*/  SHF.R.U32.HI R15, RZ, 0x1f, R10 ;  /* 0x0000001fff0f7819 */ /* 0x000fe2000001160a */
[----:B------:R-:W-:Y:S01]  /*01d0*/  IMAD R13, R13, -0x1c, R11 ;  /* 0xffffffe40d0d7824 */ /* 0x000fe200078e020b */
[----:B------:R-:W-:Y:S01]  /*01e0*/  LOP3.LUT R11, R0, 0xffffffe0, RZ, 0xc0, !PT ;  /* 0xffffffe0000b7812 */ /* 0x000fe200078ec0ff */
[----:B------:R-:W-:Y:S01]  /*01f0*/  IMAD.IADD R0, R8, 0x1, R17 ;  /* 0x0000000108007824 */ /* 0x000fe200078e0211 */
[----:B------:R-:W-:Y:S02]  /*0200*/  LEA.HI.SX32 R15, R10, R15, 0x1c ;  /* 0x0000000f0a0f7211 */ /* 0x000fe400078fe2ff */
[----:B------:R-:W-:Y:S01]  /*0210*/  IADD3 R8, R13, R8, RZ ;  /* 0x000000080d087210 */ /* 0x000fe20007ffe0ff */
[----:B------:R-:W-:Y:S01]  /*0220*/  IMAD.IADD R11, R2, 0x1, -R11 ;  /* 0x00000001020b7824 */ /* 0x000fe200078e0a0b */
[----:B------:R-:W-:Y:S01]  /*0230*/  HFMA2.MMA R2, -RZ, RZ, 0, 0 ;  /* 0x00000000ff027435 */ /* 0x000fe200000001ff */
[----:B------:R-:W-:-:S02]  /*0240*/  IMAD R15, R15, -0x1c, R9 ;  /* 0xffffffe40f0f7824 */ /* 0x000fc400078e0209 */
[----:B------:R-:W-:Y:S02]  /*0250*/  IMAD.MOV.U32 R13, RZ, RZ, RZ ;  /* 0x000000ffff0d7224 */ /* 0x000fe400078e00ff */
[C---:B------:R-:W-:Y:S01]  /*0260*/  IMAD R9, R15.reuse, 0x1e, R0 ;  /* 0x0000001e0f097824 */ /* 0x040fe200078e0200 */
[----:B------:R-:W-:Y:S01]  /*0270*/  MOV R0, RZ ;  /* 0x000000ff00007202 */ /* 0x000fe20000000f00 */
[----:B------:R-:W-:Y:S02]  /*0280*/  IMAD R15, R15, 0x1e, R8 ;  /* 0x0000001e0f0f7824 */ /* 0x000fe400078e0208 */
[----:B---3--:R-:W-:-:S04]  /*0290*/  IMAD.WIDE R8, R9, 0x4, R6 ;  /* 0x0000000409087825 */ /* 0x008fc800078e0206 */
[----:B------:R-:W-:Y:S01]  /*02a0*/  IMAD.WIDE R6, R15, 0x4, R6 ;  /* 0x000000040f067825 */ /* 0x000fe200078e0206 */
[----:B------:R-:W-:Y:S01]  /*02b0*/  MOV R15, RZ ;  /* 0x000000ff000f7202 */ /* 0x000fe20000000f00 */
[----:B------:R-:W2:Y:S02]  /*02c0*/  @!P2 LDG.E R0, desc[UR4][R8.64] ;  /* 0x000000040800a981 */ /* 0x000ea4000c1e1900 */
[----:B-1----:R-:W-:Y:S02]  /*02d0*/  IMAD.WIDE R4, R11, 0x4, R4 ;  /* 0x000000040b047825 */ /* 0x002fe400078e0204 */
[----:B------:R-:W3:Y:S01]  /*02e0*/  @!P2 LDG.E R2, desc[UR4][R6.64] ;  /* 0x000000040602a981 */ /* 0x000ee2000c1e1900 */
[----:B------:R-:W1:Y:S03]  /*02f0*/  LDC.64 R10, c[0x0][0x220] ;  /* 0x00008800ff0a7b82 */ /* 0x000e660000000a00 */
[----:B------:R-:W2:Y:S04]  /*0300*/  @!P2 LDG.E.EL R13, desc[UR4][R4.64] ;  /* 0x00000004040da981 */ /* 0x000ea8000c2e1900 */
[----:B------:R-:W3:Y:S01]  /*0310*/  @!P2 LDG.E.EL R15, desc[UR4][R4.64] ;  /* 0x00000004040fa981 */ /* 0x000ee2000c2e1900 */
[----:B--2---:R-:W-:Y:S01]  /*0320*/  FSETP.GEU.AND P0, PT, R0, -R13, PT ;  /* 0x8000000d0000720b */ /* 0x004fe20003f0e000 */
[----:B------:R-:W-:Y:S01]  /*0330*/  FADD R0, R13, R0 ;  /* 0x000000000d007221 */ /* 0x000fe20000000000 */
[----:B---3--:R-:W-:Y:S01]  /*0340*/  FADD R12, R15, R2 ;  /* 0x000000020f0c7221 */ /* 0x008fe20000000000 */
[----:B------:R-:W-:Y:S01]  /*0350*/  FSETP.GEU.AND P1, PT, R2, -R15, PT ;  /* 0x8000000f0200720b */ /* 0x000fe20003f2e000 */
[----:B-1----:R-:W-:-:S02]  /*0360*/  IMAD.WIDE R2, R3, 0x4, R10 ;  /* 0x0000000403027825 */ /* 0x002fc400078e020a */
[----:B------:R-:W-:Y:S02]  /*0370*/  FSEL R10, R0, RZ, P0 ;  /* 0x000000ff000a7208 */ /* 0x000fe40000000000 */
[----:B------:R-:W-:Y:S01]  /*0380*/  FSEL R11, R12, RZ, P1 ;  /* 0x000000ff0c0b7208 */ /* 0x000fe20000800000 */
[----:B------:R-:W-:Y:S07]  /*0390*/  @P2 EXIT ;  /* 0x000000000000294d */ /* 0x000fee0003800000 */
[----:B------:R-:W-:Y:S01]  /*03a0*/  STG.E.64 desc[UR4][R2.64], R10 ;  /* 0x0000000a02007986 */ /* 0x000fe2000c101b04 */
[----:B------:R-:W-:Y:S05]  /*03b0*/  EXIT ;  /* 0x000000000000794d */ /* 0x000fea0003800000 */
.L_x_0:
[----:B------:R-:W-:-:S00]  /*03c0*/  BRA `(.L_x_0) ;  /* 0xfffffffc00fc7947 */ /* 0x000fc0000383ffff */
[----:B------:R-:W-:-:S00]  /*03d0*/  NOP ;  /* 0x0000000000007918 */ /* 0x000fc00000000000 */
        /* <DEDUP_REMOVED lines=10> */
.L_x_1:


//--------------------- .nv.constant0.triton_poi_fused_clone_4 --------------------------
	.section	.nv.constant0.triton_poi_fused_clone_4,"a",@progbits
	.sectionflags	@""
	.align	4
.nv.constant0.triton_poi_fused_clone_4:
	.zero		556
